//
// Generated by NVIDIA NVVM Compiler
//
// Compiler Build ID: CL-36424714
// Cuda compilation tools, release 13.0, V13.0.88
// Based on NVVM 20.0.0
//

.version 9.0
.target sm_100
.address_size 64

	// .globl	_Z11convolutionPfS_S_iiii
.const .align 4 .b8 Mc[500];
// _ZZ11convolutionPfS_S_iiiiE2Ns has been demoted

.visible .entry _Z11convolutionPfS_S_iiii(
	.param .u64 .ptr .align 1 _Z11convolutionPfS_S_iiii_param_0,
	.param .u64 .ptr .align 1 _Z11convolutionPfS_S_iiii_param_1,
	.param .u64 .ptr .align 1 _Z11convolutionPfS_S_iiii_param_2,
	.param .u32 _Z11convolutionPfS_S_iiii_param_3,
	.param .u32 _Z11convolutionPfS_S_iiii_param_4,
	.param .u32 _Z11convolutionPfS_S_iiii_param_5,
	.param .u32 _Z11convolutionPfS_S_iiii_param_6
)
{
	.reg .pred 	%p<32>;
	.reg .b32 	%r<105>;
	.reg .b32 	%f<74>;
	.reg .b64 	%rd<22>;
	// demoted variable
	.shared .align 4 .b8 _ZZ11convolutionPfS_S_iiiiE2Ns[2048];
	ld.param.u64 	%rd1, [_Z11convolutionPfS_S_iiii_param_0];
	ld.param.u32 	%r37, [_Z11convolutionPfS_S_iiii_param_3];
	ld.param.u32 	%r38, [_Z11convolutionPfS_S_iiii_param_4];
	ld.param.u32 	%r39, [_Z11convolutionPfS_S_iiii_param_5];
	ld.param.u32 	%r40, [_Z11convolutionPfS_S_iiii_param_6];
	mov.u32 	%r1, %tid.x;
	mov.u32 	%r2, %tid.y;
	mov.u32 	%r3, %tid.z;
	mov.u32 	%r41, %ctaid.y;
	shl.b32 	%r42, %r41, 2;
	add.s32 	%r4, %r42, %r2;
	mov.u32 	%r43, %ctaid.x;
	shl.b32 	%r44, %r43, 2;
	add.s32 	%r5, %r44, %r1;
	mov.u32 	%r45, %ctaid.z;
	shl.b32 	%r46, %r45, 2;
	add.s32 	%r6, %r46, %r3;
	add.s32 	%r47, %r40, -1;
	shr.u32 	%r48, %r47, 31;
	add.s32 	%r49, %r47, %r48;
	shr.s32 	%r50, %r49, 1;
	sub.s32 	%r7, %r4, %r50;
	sub.s32 	%r8, %r5, %r50;
	sub.s32 	%r9, %r6, %r50;
	setp.gt.s32 	%p1, %r9, -1;
	setp.lt.s32 	%p2, %r9, %r39;
	and.pred  	%p3, %p1, %p2;
	setp.gt.s32 	%p4, %r7, -1;
	setp.lt.s32 	%p5, %r7, %r38;
	and.pred  	%p6, %p4, %p5;
	and.pred  	%p8, %p3, %p6;
	setp.gt.s32 	%p9, %r8, -1;
	setp.lt.s32 	%p10, %r8, %r37;
	and.pred  	%p11, %p9, %p10;
	and.pred  	%p12, %p11, %p8;
	not.pred 	%p13, %p12;
	@%p13 bra 	$L__BB0_2;
	cvta.to.global.u64 	%rd3, %rd1;
	mad.lo.s32 	%r59, %r9, %r38, %r7;
	mad.lo.s32 	%r60, %r59, %r37, %r8;
	mul.wide.s32 	%rd4, %r60, 4;
	add.s64 	%rd5, %rd3, %rd4;
	ld.global.f32 	%f16, [%rd5];
	shl.b32 	%r61, %r3, 8;
	mov.u32 	%r62, _ZZ11convolutionPfS_S_iiiiE2Ns;
	add.s32 	%r63, %r62, %r61;
	shl.b32 	%r64, %r2, 5;
	add.s32 	%r65, %r63, %r64;
	shl.b32 	%r66, %r1, 2;
	add.s32 	%r67, %r65, %r66;
	st.shared.f32 	[%r67], %f16;
	bra.uni 	$L__BB0_3;
$L__BB0_2:
	shl.b32 	%r51, %r3, 8;
	mov.u32 	%r52, _ZZ11convolutionPfS_S_iiiiE2Ns;
	add.s32 	%r53, %r52, %r51;
	shl.b32 	%r54, %r2, 5;
	add.s32 	%r55, %r53, %r54;
	shl.b32 	%r56, %r1, 2;
	add.s32 	%r57, %r55, %r56;
	mov.b32 	%r58, 0;
	st.shared.u32 	[%r57], %r58;
$L__BB0_3:
	bar.sync 	0;
	or.b32  	%r68, %r3, %r2;
	and.b32  	%r69, %r68, 1020;
	setp.ne.s32 	%p14, %r69, 0;
	setp.gt.u32 	%p15, %r1, 3;
	or.pred  	%p16, %p15, %p14;
	@%p16 bra 	$L__BB0_22;
	setp.lt.s32 	%p17, %r40, 1;
	mov.f32 	%f72, 0f00000000;
	@%p17 bra 	$L__BB0_20;
	and.b32  	%r10, %r40, 7;
	and.b32  	%r11, %r40, 3;
	and.b32  	%r12, %r40, 2147483640;
	and.b32  	%r13, %r40, 1;
	neg.s32 	%r14, %r12;
	mov.f32 	%f72, 0f00000000;
	mov.b32 	%r97, 0;
	mov.u64 	%rd16, Mc;
$L__BB0_6:
	mul.lo.s32 	%r16, %r97, %r40;
	add.s32 	%r72, %r97, %r3;
	shl.b32 	%r73, %r72, 8;
	mov.u32 	%r74, _ZZ11convolutionPfS_S_iiiiE2Ns;
	add.s32 	%r17, %r74, %r73;
	shl.b32 	%r75, %r1, 2;
	add.s32 	%r76, %r75, %r17;
	add.s32 	%r18, %r76, 16;
	mov.b32 	%r98, 0;
$L__BB0_7:
	setp.lt.u32 	%p18, %r40, 8;
	add.s32 	%r78, %r98, %r16;
	mul.lo.s32 	%r20, %r78, %r40;
	add.s32 	%r21, %r98, %r2;
	mov.b32 	%r103, 0;
	@%p18 bra 	$L__BB0_10;
	shl.b32 	%r79, %r21, 5;
	add.s32 	%r99, %r18, %r79;
	mov.u32 	%r100, %r20;
	mov.u32 	%r101, %r14;
$L__BB0_9:
	.pragma "nounroll";
	mul.wide.s32 	%rd6, %r100, 4;
	add.s64 	%rd8, %rd16, %rd6;
	ld.const.f32 	%f20, [%rd8];
	ld.shared.f32 	%f21, [%r99+-16];
	fma.rn.f32 	%f22, %f20, %f21, %f72;
	ld.const.f32 	%f23, [%rd8+4];
	ld.shared.f32 	%f24, [%r99+-12];
	fma.rn.f32 	%f25, %f23, %f24, %f22;
	ld.const.f32 	%f26, [%rd8+8];
	ld.shared.f32 	%f27, [%r99+-8];
	fma.rn.f32 	%f28, %f26, %f27, %f25;
	ld.const.f32 	%f29, [%rd8+12];
	ld.shared.f32 	%f30, [%r99+-4];
	fma.rn.f32 	%f31, %f29, %f30, %f28;
	ld.const.f32 	%f32, [%rd8+16];
	ld.shared.f32 	%f33, [%r99];
	fma.rn.f32 	%f34, %f32, %f33, %f31;
	ld.const.f32 	%f35, [%rd8+20];
	ld.shared.f32 	%f36, [%r99+4];
	fma.rn.f32 	%f37, %f35, %f36, %f34;
	ld.const.f32 	%f38, [%rd8+24];
	ld.shared.f32 	%f39, [%r99+8];
	fma.rn.f32 	%f40, %f38, %f39, %f37;
	ld.const.f32 	%f41, [%rd8+28];
	ld.shared.f32 	%f42, [%r99+12];
	fma.rn.f32 	%f72, %f41, %f42, %f40;
	add.s32 	%r101, %r101, 8;
	add.s32 	%r100, %r100, 8;
	add.s32 	%r99, %r99, 32;
	setp.ne.s32 	%p19, %r101, 0;
	mov.u32 	%r103, %r12;
	@%p19 bra 	$L__BB0_9;
$L__BB0_10:
	setp.eq.s32 	%p20, %r10, 0;
	@%p20 bra 	$L__BB0_18;
	shl.b32 	%r80, %r21, 5;
	add.s32 	%r30, %r17, %r80;
	add.s32 	%r81, %r10, -1;
	setp.lt.u32 	%p21, %r81, 3;
	@%p21 bra 	$L__BB0_13;
	add.s32 	%r82, %r103, %r20;
	mul.wide.s32 	%rd9, %r82, 4;
	add.s64 	%rd11, %rd16, %rd9;
	ld.const.f32 	%f44, [%rd11];
	add.s32 	%r83, %r103, %r1;
	shl.b32 	%r84, %r83, 2;
	add.s32 	%r85, %r30, %r84;
	ld.shared.f32 	%f45, [%r85];
	fma.rn.f32 	%f46, %f44, %f45, %f72;
	ld.const.f32 	%f47, [%rd11+4];
	ld.shared.f32 	%f48, [%r85+4];
	fma.rn.f32 	%f49, %f47, %f48, %f46;
	ld.const.f32 	%f50, [%rd11+8];
	ld.shared.f32 	%f51, [%r85+8];
	fma.rn.f32 	%f52, %f50, %f51, %f49;
	ld.const.f32 	%f53, [%rd11+12];
	ld.shared.f32 	%f54, [%r85+12];
	fma.rn.f32 	%f72, %f53, %f54, %f52;
	add.s32 	%r103, %r103, 4;
$L__BB0_13:
	setp.eq.s32 	%p22, %r11, 0;
	@%p22 bra 	$L__BB0_18;
	setp.eq.s32 	%p23, %r11, 1;
	@%p23 bra 	$L__BB0_16;
	add.s32 	%r86, %r103, %r20;
	mul.wide.s32 	%rd12, %r86, 4;
	add.s64 	%rd14, %rd16, %rd12;
	ld.const.f32 	%f56, [%rd14];
	add.s32 	%r87, %r103, %r1;
	shl.b32 	%r88, %r87, 2;
	add.s32 	%r89, %r30, %r88;
	ld.shared.f32 	%f57, [%r89];
	fma.rn.f32 	%f58, %f56, %f57, %f72;
	ld.const.f32 	%f59, [%rd14+4];
	ld.shared.f32 	%f60, [%r89+4];
	fma.rn.f32 	%f72, %f59, %f60, %f58;
	add.s32 	%r103, %r103, 2;
$L__BB0_16:
	setp.eq.s32 	%p24, %r13, 0;
	@%p24 bra 	$L__BB0_18;
	add.s32 	%r90, %r103, %r20;
	mul.wide.s32 	%rd15, %r90, 4;
	add.s64 	%rd17, %rd16, %rd15;
	ld.const.f32 	%f61, [%rd17];
	add.s32 	%r91, %r103, %r1;
	shl.b32 	%r92, %r91, 2;
	add.s32 	%r93, %r30, %r92;
	ld.shared.f32 	%f62, [%r93];
	fma.rn.f32 	%f72, %f61, %f62, %f72;
$L__BB0_18:
	add.s32 	%r98, %r98, 1;
	setp.ne.s32 	%p25, %r98, %r40;
	@%p25 bra 	$L__BB0_7;
	add.s32 	%r97, %r97, 1;
	setp.ne.s32 	%p26, %r97, %r40;
	@%p26 bra 	$L__BB0_6;
$L__BB0_20:
	setp.ge.s32 	%p27, %r6, %r39;
	setp.ge.s32 	%p28, %r4, %r38;
	or.pred  	%p29, %p27, %p28;
	setp.ge.s32 	%p30, %r5, %r37;
	or.pred  	%p31, %p30, %p29;
	@%p31 bra 	$L__BB0_22;
	ld.param.u64 	%rd21, [_Z11convolutionPfS_S_iiii_param_2];
	mad.lo.s32 	%r95, %r38, %r6, %r4;
	mad.lo.s32 	%r96, %r95, %r37, %r5;
	cvta.to.global.u64 	%rd18, %rd21;
	mul.wide.s32 	%rd19, %r96, 4;
	add.s64 	%rd20, %rd18, %rd19;
	st.global.f32 	[%rd20], %f72;
$L__BB0_22:
	bar.sync 	0;
	ret;

}


// ===== COMPILED SASS (sm_100) =====

	.target	sm_100

	.elftype	@"ET_EXEC"


//--------------------- .note.nv.tkinfo           --------------------------
	.section	.note.nv.tkinfo,"",@"SHT_NOTE"
	.sectionflags	@"SHF_NOTE_NV_TKINFO"
	.tkinfo
        /*0018*/ 	.word	0x00000002
        /*0030*/ 	.string	""
        /*0030*/ 	.string	"ptxas"
        /*0030*/ 	.string	"Cuda compilation tools, release 13.0, V13.0.88"
        /*0030*/ 	.string	"Build cuda_13.0.r13.0/compiler.36424714_0"
        /*0030*/ 	.string	"-arch sm_100 -m 64 "



//--------------------- .note.nv.cuinfo           --------------------------
	.section	.note.nv.cuinfo,"",@"SHT_NOTE"
	.sectionflags	@"SHF_NOTE_NV_CUINFO"
        /*0018*/ 	.short	0x0002
        /*001a*/ 	.short	0x0064
        /*001c*/ 	.short	0x0082
	.zero		2


//--------------------- .nv.info                  --------------------------
	.section	.nv.info,"",@"SHT_CUDA_INFO"
	.align	4


	//----- nvinfo : EIATTR_REGCOUNT
	.align		4
        /*0000*/ 	.byte	0x04, 0x2f
        /*0002*/ 	.short	(.L_2 - .L_1)
	.align		4
.L_1:
        /*0004*/ 	.word	index@(_Z11convolutionPfS_S_iiii)
        /*0008*/ 	.word	0x0000001b


	//----- nvinfo : EIATTR_FRAME_SIZE
	.align		4
.L_2:
        /*000c*/ 	.byte	0x04, 0x11
        /*000e*/ 	.short	(.L_4 - .L_3)
	.align		4
.L_3:
        /*0010*/ 	.word	index@(_Z11convolutionPfS_S_iiii)
        /*0014*/ 	.word	0x00000000


	//----- nvinfo : EIATTR_MIN_STACK_SIZE
	.align		4
.L_4:
        /*0018*/ 	.byte	0x04, 0x12
        /*001a*/ 	.short	(.L_6 - .L_5)
	.align		4
.L_5:
        /*001c*/ 	.word	index@(_Z11convolutionPfS_S_iiii)
        /*0020*/ 	.word	0x00000000
.L_6:


//--------------------- .nv.compat                --------------------------
	.section	.nv.compat,"",@"SHT_CUDA_COMPAT_INFO"
	.align	4
        /*0000*/ 	.byte	0x02, 0x09, 0x00, 0x00, 0x02, 0x02, 0x01, 0x00, 0x02, 0x05, 0x05, 0x00, 0x03, 0x07, 0x01, 0x01
        /*0010*/ 	.byte	0x02, 0x03, 0x00, 0x00, 0x02, 0x06, 0x01, 0x00, 0x04, 0x0b, 0x08, 0x00, 0x09, 0x00, 0x00, 0x00
        /*0020*/ 	.byte	0x00, 0x00, 0x00, 0x00


//--------------------- .nv.info._Z11convolutionPfS_S_iiii --------------------------
	.section	.nv.info._Z11convolutionPfS_S_iiii,"",@"SHT_CUDA_INFO"
	.sectionflags	@""
	.align	4


	//----- nvinfo : EIATTR_CUDA_API_VERSION
	.align		4
        /*0000*/ 	.byte	0x04, 0x37
        /*0002*/ 	.short	(.L_8 - .L_7)
.L_7:
        /*0004*/ 	.word	0x00000082


	//----- nvinfo : EIATTR_KPARAM_INFO
	.align		4
.L_8:
        /*0008*/ 	.byte	0x04, 0x17
        /*000a*/ 	.short	(.L_10 - .L_9)
.L_9:
        /*000c*/ 	.word	0x00000000
        /*0010*/ 	.short	0x0006
        /*0012*/ 	.short	0x0024
        /*0014*/ 	.byte	0x00, 0xf0, 0x11, 0x00


	//----- nvinfo : EIATTR_KPARAM_INFO
	.align		4
.L_10:
        /*0018*/ 	.byte	0x04, 0x17
        /*001a*/ 	.short	(.L_12 - .L_11)
.L_11:
        /*001c*/ 	.word	0x00000000
        /*0020*/ 	.short	0x0005
        /*0022*/ 	.short	0x0020
        /*0024*/ 	.byte	0x00, 0xf0, 0x11, 0x00


	//----- nvinfo : EIATTR_KPARAM_INFO
	.align		4
.L_12:
        /*0028*/ 	.byte	0x04, 0x17
        /*002a*/ 	.short	(.L_14 - .L_13)
.L_13:
        /*002c*/ 	.word	0x00000000
        /*0030*/ 	.short	0x0004
        /*0032*/ 	.short	0x001c
        /*0034*/ 	.byte	0x00, 0xf0, 0x11, 0x00


	//----- nvinfo : EIATTR_KPARAM_INFO
	.align		4
.L_14:
        /*0038*/ 	.byte	0x04, 0x17
        /*003a*/ 	.short	(.L_16 - .L_15)
.L_15:
        /*003c*/ 	.word	0x00000000
        /*0040*/ 	.short	0x0003
        /*0042*/ 	.short	0x0018
        /*0044*/ 	.byte	0x00, 0xf0, 0x11, 0x00


	//----- nvinfo : EIATTR_KPARAM_INFO
	.align		4
.L_16:
        /*0048*/ 	.byte	0x04, 0x17
        /*004a*/ 	.short	(.L_18 - .L_17)
.L_17:
        /*004c*/ 	.word	0x00000000
        /*0050*/ 	.short	0x0002
        /*0052*/ 	.short	0x0010
        /*0054*/ 	.byte	0x00, 0xf5, 0x21, 0x00


	//----- nvinfo : EIATTR_KPARAM_INFO
	.align		4
.L_18:
        /*0058*/ 	.byte	0x04, 0x17
        /*005a*/ 	.short	(.L_20 - .L_19)
.L_19:
        /*005c*/ 	.word	0x00000000
        /*0060*/ 	.short	0x0001
        /*0062*/ 	.short	0x0008
        /*0064*/ 	.byte	0x00, 0xf5, 0x21, 0x00


	//----- nvinfo : EIATTR_KPARAM_INFO
	.align		4
.L_20:
        /*0068*/ 	.byte	0x04, 0x17
        /*006a*/ 	.short	(.L_22 - .L_21)
.L_21:
        /*006c*/ 	.word	0x00000000
        /*0070*/ 	.short	0x0000
        /*0072*/ 	.short	0x0000
        /*0074*/ 	.byte	0x00, 0xf5, 0x21, 0x00


	//----- nvinfo : EIATTR_SPARSE_MMA_MASK
	.align		4
.L_22:
        /*0078*/ 	.byte	0x03, 0x50
        /*007a*/ 	.short	0x0000


	//----- nvinfo : EIATTR_MAXREG_COUNT
	.align		4
        /*007c*/ 	.byte	0x03, 0x1b
        /*007e*/ 	.short	0x00ff


	//----- nvinfo : EIATTR_NUM_BARRIERS
	.align		4
        /*0080*/ 	.byte	0x02, 0x4c
        /*0082*/ 	.byte	0x01
	.zero		1


	//----- nvinfo : EIATTR_MERCURY_ISA_VERSION
	.align		4
        /*0084*/ 	.byte	0x03, 0x5f
        /*0086*/ 	.short	0x0101


	//----- nvinfo : EIATTR_VRC_CTA_INIT_COUNT
	.align		4
        /*0088*/ 	.byte	0x02, 0x4a
	.zero		1
	.zero		1


	//----- nvinfo : EIATTR_EXIT_INSTR_OFFSETS
	.align		4
        /*008c*/ 	.byte	0x04, 0x1c
        /*008e*/ 	.short	(.L_24 - .L_23)


	//   ....[0]....
.L_23:
        /*0090*/ 	.word	0x00000a90


	//----- nvinfo : EIATTR_CRS_STACK_SIZE
	.align		4
.L_24:
        /*0094*/ 	.byte	0x04, 0x1e
        /*0096*/ 	.short	(.L_26 - .L_25)
.L_25:
        /*0098*/ 	.word	0x00000000


	//----- nvinfo : EIATTR_CBANK_PARAM_SIZE
	.align		4
.L_26:
        /*009c*/ 	.byte	0x03, 0x19
        /*009e*/ 	.short	0x0028


	//----- nvinfo : EIATTR_PARAM_CBANK
	.align		4
        /*00a0*/ 	.byte	0x04, 0x0a
        /*00a2*/ 	.short	(.L_28 - .L_27)
	.align		4
.L_27:
        /*00a4*/ 	.word	index@(.nv.constant0._Z11convolutionPfS_S_iiii)
        /*00a8*/ 	.short	0x0380
        /*00aa*/ 	.short	0x0028


	//----- nvinfo : EIATTR_SW_WAR
	.align		4
.L_28:
        /*00ac*/ 	.byte	0x04, 0x36
        /*00ae*/ 	.short	(.L_30 - .L_29)
.L_29:
        /*00b0*/ 	.word	0x00000008
.L_30:


//--------------------- .nv.callgraph             --------------------------
	.section	.nv.callgraph,"",@"SHT_CUDA_CALLGRAPH"
	.align	4
	.sectionentsize	8
	.align		4
        /*0000*/ 	.word	0x00000000
	.align		4
        /*0004*/ 	.word	0xffffffff
	.align		4
        /*0008*/ 	.word	0x00000000
	.align		4
        /*000c*/ 	.word	0xfffffffe
	.align		4
        /*0010*/ 	.word	0x00000000
	.align		4
        /*0014*/ 	.word	0xfffffffd
	.align		4
        /*0018*/ 	.word	0x00000000
	.align		4
        /*001c*/ 	.word	0xfffffffc


//--------------------- .nv.constant3             --------------------------
	.section	.nv.constant3,"a",@progbits
	.align	4
.nv.constant3:
	.type		Mc,@object
	.size		Mc,(.L_0 - Mc)
Mc:
	.zero		500
.L_0:


//--------------------- .text._Z11convolutionPfS_S_iiii --------------------------
	.section	.text._Z11convolutionPfS_S_iiii,"ax",@progbits
	.align	128
        .global         _Z11convolutionPfS_S_iiii
        .type           _Z11convolutionPfS_S_iiii,@function
        .size           _Z11convolutionPfS_S_iiii,(.L_x_11 - _Z11convolutionPfS_S_iiii)
        .other          _Z11convolutionPfS_S_iiii,@"STO_CUDA_ENTRY STV_DEFAULT"
_Z11convolutionPfS_S_iiii:
.text._Z11convolutionPfS_S_iiii:
[----:B------:R-:W-:Y:S01]  /*0000*/  LDC R1, c[0x0][0x37c] ;  /* 0x0000df00ff017b82 */ /* 0x000fe20000000800 */
[----:B------:R-:W0:Y:S01]  /*0010*/  S2R R4, SR_TID.Y ;  /* 0x0000000000047919 */ /* 0x000e220000002200 */
[----:B------:R-:W1:Y:S01]  /*0020*/  LDCU.64 UR12, c[0x0][0x3a0] ;  /* 0x00007400ff0c77ac */ /* 0x000e620008000a00 */
[----:B------:R-:W0:Y:S01]  /*0030*/  S2R R3, SR_CTAID.Y ;  /* 0x0000000000037919 */ /* 0x000e220000002600 */
[----:B------:R-:W2:Y:S01]  /*0040*/  LDCU.64 UR6, c[0x0][0x398] ;  /* 0x00007300ff0677ac */ /* 0x000ea20008000a00 */
[----:B------:R-:W3:Y:S01]  /*0050*/  S2R R7, SR_TID.Z ;  /* 0x0000000000077919 */ /* 0x000ee20000002300 */
[----:B------:R-:W4:Y:S01]  /*0060*/  LDCU.64 UR14, c[0x0][0x358] ;  /* 0x00006b00ff0e77ac */ /* 0x000f220008000a00 */
[----:B------:R-:W3:Y:S01]  /*0070*/  S2R R6, SR_CTAID.Z ;  /* 0x0000000000067919 */ /* 0x000ee20000002700 */
[----:B------:R-:W5:Y:S01]  /*0080*/  S2R R5, SR_TID.X ;  /* 0x0000000000057919 */ /* 0x000f620000002100 */
[----:B-1----:R-:W-:Y:S01]  /*0090*/  UIADD3 UR4, UPT, UPT, UR13, -0x1, URZ ;  /* 0xffffffff0d047890 */ /* 0x002fe2000fffe0ff */
[----:B------:R-:W5:Y:S03]  /*00a0*/  S2R R2, SR_CTAID.X ;  /* 0x0000000000027919 */ /* 0x000f660000002500 */
[----:B------:R-:W-:-:S04]  /*00b0*/  ULEA.HI UR4, UR4, UR4, URZ, 0x1 ;  /* 0x0000000404047291 */ /* 0x000fc8000f8f08ff */
[----:B------:R-:W-:Y:S01]  /*00c0*/  USHF.R.S32.HI UR4, URZ, 0x1, UR4 ;  /* 0x00000001ff047899 */ /* 0x000fe20008011404 */
[----:B0-----:R-:W-:Y:S02]  /*00d0*/  LEA R0, R3, R4, 0x2 ;  /* 0x0000000403007211 */ /* 0x001fe400078e10ff */
[----:B---3--:R-:W-:-:S03]  /*00e0*/  LEA R3, R6, R7, 0x2 ;  /* 0x0000000706037211 */ /* 0x008fc600078e10ff */
[----:B------:R-:W-:Y:S02]  /*00f0*/  VIADD R6, R0, -UR4 ;  /* 0x8000000400067c36 */ /* 0x000fe40008000000 */
[----:B------:R-:W-:-:S03]  /*0100*/  VIADD R11, R3, -UR4 ;  /* 0x80000004030b7c36 */ /* 0x000fc60008000000 */
[----:B--2---:R-:W-:Y:S01]  /*0110*/  ISETP.GE.AND P1, PT, R6, UR7, PT ;  /* 0x0000000706007c0c */ /* 0x004fe2000bf26270 */
[----:B-----5:R-:W-:Y:S01]  /*0120*/  IMAD R2, R2, 0x4, R5 ;  /* 0x0000000402027824 */ /* 0x020fe200078e0205 */
[C---:B------:R-:W-:Y:S02]  /*0130*/  ISETP.GE.AND P0, PT, R11.reuse, UR12, PT ;  /* 0x0000000c0b007c0c */ /* 0x040fe4000bf06270 */
[----:B------:R-:W-:Y:S02]  /*0140*/  ISETP.GT.AND P1, PT, R6, -0x1, !P1 ;  /* 0xffffffff0600780c */ /* 0x000fe40004f24270 */
[----:B------:R-:W-:Y:S02]  /*0150*/  IADD3 R10, PT, PT, R2, -UR4, RZ ;  /* 0x80000004020a7c10 */ /* 0x000fe4000fffe0ff */
[----:B------:R-:W-:Y:S02]  /*0160*/  ISETP.GT.AND P0, PT, R11, -0x1, !P0 ;  /* 0xffffffff0b00780c */ /* 0x000fe40004704270 */
[----:B------:R-:W-:-:S04]  /*0170*/  ISETP.GE.AND P2, PT, R10, UR6, PT ;  /* 0x000000060a007c0c */ /* 0x000fc8000bf46270 */
[----:B------:R-:W-:-:S04]  /*0180*/  ISETP.GT.AND P2, PT, R10, -0x1, !P2 ;  /* 0xffffffff0a00780c */ /* 0x000fc80005744270 */
[----:B------:R-:W-:-:S13]  /*0190*/  PLOP3.LUT P0, PT, P2, P0, P1, 0x80, 0x0 ;  /* 0x000000000000781c */ /* 0x000fda0001701010 */
[----:B------:R-:W0:Y:S01]  /*01a0*/  @P0 LDC.64 R8, c[0x0][0x380] ;  /* 0x0000e000ff080b82 */ /* 0x000e220000000a00 */
[----:B------:R-:W-:-:S04]  /*01b0*/  @P0 IMAD R11, R11, UR7, R6 ;  /* 0x000000070b0b0c24 */ /* 0x000fc8000f8e0206 */
[----:B------:R-:W-:-:S04]  /*01c0*/  @P0 IMAD R11, R11, UR6, R10 ;  /* 0x000000060b0b0c24 */ /* 0x000fc8000f8e020a */
[----:B0-----:R-:W-:-:S06]  /*01d0*/  @P0 IMAD.WIDE R8, R11, 0x4, R8 ;  /* 0x000000040b080825 */ /* 0x001fcc00078e0208 */
[----:B----4-:R-:W2:Y:S01]  /*01e0*/  @P0 LDG.E R8, desc[UR14][R8.64] ;  /* 0x0000000e08080981 */ /* 0x010ea2000c1e1900 */
[----:B------:R-:W0:Y:S01]  /*01f0*/  S2UR UR5, SR_CgaCtaId ;  /* 0x00000000000579c3 */ /* 0x000e220000008800 */
[----:B------:R-:W-:Y:S01]  /*0200*/  UMOV UR4, 0x400 ;  /* 0x0000040000047882 */ /* 0x000fe20000000000 */
[----:B------:R-:W-:Y:S01]  /*0210*/  BSSY.RECONVERGENT B0, `(.L_x_0) ;  /* 0x0000086000007945 */ /* 0x000fe20003800200 */
[----:B0-----:R-:W-:-:S06]  /*0220*/  ULEA UR4, UR5, UR4, 0x18 ;  /* 0x0000000405047291 */ /* 0x001fcc000f8ec0ff */
[----:B------:R-:W-:-:S04]  /*0230*/  LEA R11, R7, UR4, 0x8 ;  /* 0x00000004070b7c11 */ /* 0x000fc8000f8e40ff */
[----:B------:R-:W-:-:S04]  /*0240*/  LEA R6, R4, R11, 0x5 ;  /* 0x0000000b04067211 */ /* 0x000fc800078e28ff */
[----:B------:R-:W-:-:S05]  /*0250*/  LEA R11, R5, R6, 0x2 ;  /* 0x00000006050b7211 */ /* 0x000fca00078e10ff */
[----:B--2---:R0:W-:Y:S04]  /*0260*/  @P0 STS [R11], R8 ;  /* 0x000000080b000388 */ /* 0x0041e80000000800 */
[----:B------:R0:W-:Y:S01]  /*0270*/  @!P0 STS [R11], RZ ;  /* 0x000000ff0b008388 */ /* 0x0001e20000000800 */
[----:B------:R-:W-:Y:S01]  /*0280*/  BAR.SYNC.DEFER_BLOCKING 0x0 ;  /* 0x0000000000007b1d */ /* 0x000fe20000010000 */
[----:B------:R-:W-:-:S04]  /*0290*/  LOP3.LUT P0, RZ, R7, 0x3fc, R4, 0xc8, !PT ;  /* 0x000003fc07ff7812 */ /* 0x000fc8000780c804 */
[----:B------:R-:W-:-:S13]  /*02a0*/  ISETP.GT.U32.OR P0, PT, R5, 0x3, P0 ;  /* 0x000000030500780c */ /* 0x000fda0000704470 */
[----:B0-----:R-:W-:Y:S05]  /*02b0*/  @P0 BRA `(.L_x_1) ;  /* 0x0000000400ec0947 */ /* 0x001fea0003800000 */
[----:B------:R-:W-:Y:S01]  /*02c0*/  UISETP.GE.AND UP0, UPT, UR13, 0x1, UPT ;  /* 0x000000010d00788c */ /* 0x000fe2000bf06270 */
[----:B------:R-:W-:-:S08]  /*02d0*/  IMAD.MOV.U32 R9, RZ, RZ, RZ ;  /* 0x000000ffff097224 */ /* 0x000fd000078e00ff */
[----:B------:R-:W-:Y:S05]  /*02e0*/  BRA.U !UP0, `(.L_x_2) ;  /* 0x0000000508b87547 */ /* 0x000fea000b800000 */
[----:B------:R-:W-:Y:S01]  /*02f0*/  HFMA2 R9, -RZ, RZ, 0, 0 ;  /* 0x00000000ff097431 */ /* 0x000fe200000001ff */
[----:B------:R-:W-:Y:S02]  /*0300*/  ULOP3.LUT UR7, UR13, 0x7ffffff8, URZ, 0xc0, !UPT ;  /* 0x7ffffff80d077892 */ /* 0x000fe4000f8ec0ff */
[----:B------:R-:W-:Y:S02]  /*0310*/  ULOP3.LUT UR16, UR13, 0x7, URZ, 0xc0, !UPT ;  /* 0x000000070d107892 */ /* 0x000fe4000f8ec0ff */
[----:B------:R-:W-:Y:S02]  /*0320*/  ULOP3.LUT UR17, UR13, 0x3, URZ, 0xc0, !UPT ;  /* 0x000000030d117892 */ /* 0x000fe4000f8ec0ff */
[----:B------:R-:W-:Y:S01]  /*0330*/  UIADD3 UR10, UPT, UPT, -UR7, URZ, URZ ;  /* 0x000000ff070a7290 */ /* 0x000fe2000fffe1ff */
[----:B------:R-:W-:-:S11]  /*0340*/  UMOV UR4, URZ ;  /* 0x000000ff00047c82 */ /* 0x000fd60008000000 */
.L_x_9:
[----:B------:R-:W0:Y:S01]  /*0350*/  S2UR UR6, SR_CgaCtaId ;  /* 0x00000000000679c3 */ /* 0x000e220000008800 */
[----:B------:R-:W-:Y:S01]  /*0360*/  UMOV UR5, 0x400 ;  /* 0x0000040000057882 */ /* 0x000fe20000000000 */
[----:B------:R-:W1:Y:S01]  /*0370*/  LDCU UR8, c[0x0][0x3a4] ;  /* 0x00007480ff0877ac */ /* 0x000e620008000800 */
[----:B------:R-:W-:Y:S01]  /*0380*/  IADD3 R6, PT, PT, R7, UR4, RZ ;  /* 0x0000000407067c10 */ /* 0x000fe2000fffe0ff */
[----:B------:R-:W-:Y:S01]  /*0390*/  UMOV UR11, UR4 ;  /* 0x00000004000b7c82 */ /* 0x000fe20008000000 */
[----:B------:R-:W-:-:S04]  /*03a0*/  UIADD3 UR4, UPT, UPT, UR4, 0x1, URZ ;  /* 0x0000000104047890 */ /* 0x000fc8000fffe0ff */
[----:B-1----:R-:W-:Y:S02]  /*03b0*/  UISETP.NE.AND UP0, UPT, UR4, UR8, UPT ;  /* 0x000000080400728c */ /* 0x002fe4000bf05270 */
[----:B0-----:R-:W-:-:S06]  /*03c0*/  ULEA UR5, UR6, UR5, 0x18 ;  /* 0x0000000506057291 */ /* 0x001fcc000f8ec0ff */
[----:B------:R-:W-:Y:S01]  /*03d0*/  LEA R6, R6, UR5, 0x8 ;  /* 0x0000000506067c11 */ /* 0x000fe2000f8e40ff */
[----:B------:R-:W-:-:S04]  /*03e0*/  UMOV UR5, URZ ;  /* 0x000000ff00057c82 */ /* 0x000fc80008000000 */
[----:B------:R-:W-:-:S05]  /*03f0*/  IMAD R8, R5, 0x4, R6 ;  /* 0x0000000405087824 */ /* 0x000fca00078e0206 */
[----:B------:R-:W-:-:S07]  /*0400*/  IADD3 R8, PT, PT, R8, 0x10, RZ ;  /* 0x0000001008087810 */ /* 0x000fce0007ffe0ff */
.L_x_8:
[----:B------:R-:W0:Y:S01]  /*0410*/  LDCU UR23, c[0x0][0x3a4] ;  /* 0x00007480ff1777ac */ /* 0x000e220008000800 */
[----:B------:R-:W-:Y:S01]  /*0420*/  IADD3 R13, PT, PT, R4, UR5, RZ ;  /* 0x00000005040d7c10 */ /* 0x000fe2000fffe0ff */
[----:B0-----:R-:W-:Y:S02]  /*0430*/  UISETP.GE.U32.AND UP2, UPT, UR23, 0x8, UPT ;  /* 0x000000081700788c */ /* 0x001fe4000bf46070 */
[----:B------:R-:W-:Y:S02]  /*0440*/  UIMAD UR6, UR11, UR23, UR5 ;  /* 0x000000170b0672a4 */ /* 0x000fe4000f8e0205 */
[----:B------:R-:W-:Y:S02]  /*0450*/  UIADD3 UR5, UPT, UPT, UR5, 0x1, URZ ;  /* 0x0000000105057890 */ /* 0x000fe4000fffe0ff */
[----:B------:R-:W-:Y:S02]  /*0460*/  UIMAD UR12, UR6, UR23, URZ ;  /* 0x00000017060c72a4 */ /* 0x000fe4000f8e02ff */
[----:B------:R-:W-:Y:S01]  /*0470*/  UISETP.NE.AND UP1, UPT, UR5, UR23, UPT ;  /* 0x000000170500728c */ /* 0x000fe2000bf25270 */
[----:B------:R-:W-:Y:S01]  /*0480*/  UMOV UR6, URZ ;  /* 0x000000ff00067c82 */ /* 0x000fe20008000000 */
[----:B------:R-:W-:Y:S09]  /*0490*/  BRA.U !UP2, `(.L_x_3) ;  /* 0x000000010a887547 */ /* 0x000ff2000b800000 */
[----:B------:R-:W-:Y:S01]  /*04a0*/  IMAD R10, R13, 0x20, R8 ;  /* 0x000000200d0a7824 */ /* 0x000fe200078e0208 */
[----:B------:R-:W-:Y:S01]  /*04b0*/  UMOV UR6, UR12 ;  /* 0x0000000c00067c82 */ /* 0x000fe20008000000 */
[----:B------:R-:W-:-:S05]  /*04c0*/  UMOV UR8, UR10 ;  /* 0x0000000a00087c82 */ /* 0x000fca0008000000 */
.L_x_4:
[----:B------:R-:W0:Y:S01]  /*04d0*/  LDS R12, [R10+-0x10] ;  /* 0xfffff0000a0c7984 */ /* 0x000e220000000800 */
[----:B------:R-:W-:Y:S02]  /*04e0*/  USHF.L.U32 UR9, UR6, 0x2, URZ ;  /* 0x0000000206097899 */ /* 0x000fe400080006ff */
[----:B------:R-:W-:Y:S01]  /*04f0*/  UIADD3 UR8, UPT, UPT, UR8, 0x8, URZ ;  /* 0x0000000808087890 */ /* 0x000fe2000fffe0ff */
[----:B------:R-:W1:Y:S01]  /*0500*/  LDS R11, [R10+-0xc] ;  /* 0xfffff4000a0b7984 */ /* 0x000e620000000800 */
[----:B------:R-:W-:Y:S02]  /*0510*/  UIADD3 UR6, UPT, UPT, UR6, 0x8, URZ ;  /* 0x0000000806067890 */ /* 0x000fe4000fffe0ff */
[----:B------:R-:W-:Y:S01]  /*0520*/  UISETP.NE.AND UP2, UPT, UR8, URZ, UPT ;  /* 0x000000ff0800728c */ /* 0x000fe2000bf45270 */
[----:B------:R-:W2:Y:S04]  /*0530*/  LDS R14, [R10+-0x8] ;  /* 0xfffff8000a0e7984 */ /* 0x000ea80000000800 */
[----:B------:R-:W3:Y:S01]  /*0540*/  LDS R16, [R10+-0x4] ;  /* 0xfffffc000a107984 */ /* 0x000ee20000000800 */
[----:B------:R-:W0:Y:S03]  /*0550*/  LDCU UR18, c[0x3][UR9] ;  /* 0x00c00000091277ac */ /* 0x000e260008000800 */
[----:B------:R-:W4:Y:S01]  /*0560*/  LDS R18, [R10] ;  /* 0x000000000a127984 */ /* 0x000f220000000800 */
[----:B------:R-:W1:Y:S03]  /*0570*/  LDCU UR19, c[0x3][UR9+0x4] ;  /* 0x00c00080091377ac */ /* 0x000e660008000800 */
[----:B------:R-:W5:Y:S01]  /*0580*/  LDS R20, [R10+0x4] ;  /* 0x000004000a147984 */ /* 0x000f620000000800 */
[----:B------:R-:W2:Y:S03]  /*0590*/  LDCU UR20, c[0x3][UR9+0x8] ;  /* 0x00c00100091477ac */ /* 0x000ea60008000800 */
[----:B------:R-:W5:Y:S01]  /*05a0*/  LDS R22, [R10+0x8] ;  /* 0x000008000a167984 */ /* 0x000f620000000800 */
[----:B------:R-:W3:Y:S03]  /*05b0*/  LDCU UR21, c[0x3][UR9+0xc] ;  /* 0x00c00180091577ac */ /* 0x000ee60008000800 */
[----:B------:R0:W5:Y:S01]  /*05c0*/  LDS R24, [R10+0xc] ;  /* 0x00000c000a187984 */ /* 0x0001620000000800 */
[----:B------:R-:W4:Y:S01]  /*05d0*/  LDCU UR22, c[0x3][UR9+0x10] ;  /* 0x00c00200091677ac */ /* 0x000f220008000800 */
[----:B0-----:R-:W-:Y:S01]  /*05e0*/  IADD3 R10, PT, PT, R10, 0x20, RZ ;  /* 0x000000200a0a7810 */ /* 0x001fe20007ffe0ff */
[----:B------:R-:W-:Y:S01]  /*05f0*/  FFMA R12, R12, UR18, R9 ;  /* 0x000000120c0c7c23 */ /* 0x000fe20008000009 */
[----:B------:R-:W5:Y:S03]  /*0600*/  LDCU UR18, c[0x3][UR9+0x14] ;  /* 0x00c00280091277ac */ /* 0x000f660008000800 */
[----:B-1----:R-:W-:Y:S01]  /*0610*/  FFMA R11, R11, UR19, R12 ;  /* 0x000000130b0b7c23 */ /* 0x002fe2000800000c */
[----:B------:R-:W0:Y:S03]  /*0620*/  LDCU UR19, c[0x3][UR9+0x18] ;  /* 0x00c00300091377ac */ /* 0x000e260008000800 */
[----:B--2---:R-:W-:Y:S01]  /*0630*/  FFMA R11, R14, UR20, R11 ;  /* 0x000000140e0b7c23 */ /* 0x004fe2000800000b */
[----:B------:R-:W1:Y:S03]  /*0640*/  LDCU UR9, c[0x3][UR9+0x1c] ;  /* 0x00c00380090977ac */ /* 0x000e660008000800 */
[----:B---3--:R-:W-:-:S04]  /*0650*/  FFMA R11, R16, UR21, R11 ;  /* 0x00000015100b7c23 */ /* 0x008fc8000800000b */
[----:B----4-:R-:W-:-:S04]  /*0660*/  FFMA R11, R18, UR22, R11 ;  /* 0x00000016120b7c23 */ /* 0x010fc8000800000b */
[----:B-----5:R-:W-:-:S04]  /*0670*/  FFMA R11, R20, UR18, R11 ;  /* 0x00000012140b7c23 */ /* 0x020fc8000800000b */
[----:B0-----:R-:W-:-:S04]  /*0680*/  FFMA R11, R22, UR19, R11 ;  /* 0x00000013160b7c23 */ /* 0x001fc8000800000b */
[----:B-1----:R-:W-:Y:S01]  /*0690*/  FFMA R9, R24, UR9, R11 ;  /* 0x0000000918097c23 */ /* 0x002fe2000800000b */
[----:B------:R-:W-:Y:S06]  /*06a0*/  BRA.U UP2, `(.L_x_4) ;  /* 0xfffffffd02887547 */ /* 0x000fec000b83ffff */
[----:B------:R-:W-:-:S05]  /*06b0*/  UMOV UR6, UR7 ;  /* 0x0000000700067c82 */ /* 0x000fca0008000000 */
.L_x_3:
[----:B------:R-:W-:-:S09]  /*06c0*/  UISETP.NE.AND UP2, UPT, UR16, URZ, UPT ;  /* 0x000000ff1000728c */ /* 0x000fd2000bf45270 */
[----:B------:R-:W-:Y:S05]  /*06d0*/  BRA.U !UP2, `(.L_x_5) ;  /* 0x000000010ab47547 */ /* 0x000fea000b800000 */
[----:B------:R-:W-:Y:S01]  /*06e0*/  UIADD3 UR8, UPT, UPT, UR16, -0x1, URZ ;  /* 0xffffffff10087890 */ /* 0x000fe2000fffe0ff */
[----:B------:R-:W-:Y:S01]  /*06f0*/  LEA R13, R13, R6, 0x5 ;  /* 0x000000060d0d7211 */ /* 0x000fe200078e28ff */
[----:B------:R-:W-:Y:S02]  /*0700*/  UISETP.NE.AND UP3, UPT, UR17, URZ, UPT ;  /* 0x000000ff1100728c */ /* 0x000fe4000bf65270 */
[----:B------:R-:W-:-:S09]  /*0710*/  UISETP.GE.U32.AND UP2, UPT, UR8, 0x3, UPT ;  /* 0x000000030800788c */ /* 0x000fd2000bf46070 */
[----:B------:R-:W-:Y:S05]  /*0720*/  BRA.U !UP2, `(.L_x_6) ;  /* 0x000000010a447547 */ /* 0x000fea000b800000 */
[----:B------:R-:W-:Y:S01]  /*0730*/  VIADD R10, R5, UR6 ;  /* 0x00000006050a7c36 */ /* 0x000fe20008000000 */
[----:B------:R-:W-:Y:S02]  /*0740*/  UIADD3 UR8, UPT, UPT, UR12, UR6, URZ ;  /* 0x000000060c087290 */ /* 0x000fe4000fffe0ff */
[----:B------:R-:W-:Y:S02]  /*0750*/  UIADD3 UR6, UPT, UPT, UR6, 0x4, URZ ;  /* 0x0000000406067890 */ /* 0x000fe4000fffe0ff */
[----:B------:R-:W-:Y:S01]  /*0760*/  LEA R10, R10, R13, 0x2 ;  /* 0x0000000d0a0a7211 */ /* 0x000fe200078e10ff */
[----:B------:R-:W-:-:S04]  /*0770*/  USHF.L.U32 UR8, UR8, 0x2, URZ ;  /* 0x0000000208087899 */ /* 0x000fc800080006ff */
[----:B------:R-:W0:Y:S04]  /*0780*/  LDS R12, [R10] ;  /* 0x000000000a0c7984 */ /* 0x000e280000000800 */
[----:B------:R-:W1:Y:S04]  /*0790*/  LDS R11, [R10+0x4] ;  /* 0x000004000a0b7984 */ /* 0x000e680000000800 */
[----:B------:R-:W2:Y:S01]  /*07a0*/  LDS R14, [R10+0x8] ;  /* 0x000008000a0e7984 */ /* 0x000ea20000000800 */
[----:B------:R-:W0:Y:S03]  /*07b0*/  LDCU UR9, c[0x3][UR8] ;  /* 0x00c00000080977ac */ /* 0x000e260008000800 */
[----:B------:R-:W3:Y:S01]  /*07c0*/  LDS R16, [R10+0xc] ;  /* 0x00000c000a107984 */ /* 0x000ee20000000800 */
[----:B------:R-:W1:Y:S01]  /*07d0*/  LDCU UR18, c[0x3][UR8+0x4] ;  /* 0x00c00080081277ac */ /* 0x000e620008000800 */
[----:B------:R-:W2:Y:S01]  /*07e0*/  LDCU UR19, c[0x3][UR8+0x8] ;  /* 0x00c00100081377ac */ /* 0x000ea20008000800 */
[----:B------:R-:W3:Y:S01]  /*07f0*/  LDCU UR8, c[0x3][UR8+0xc] ;  /* 0x00c00180080877ac */ /* 0x000ee20008000800 */
[----:B0-----:R-:W-:-:S04]  /*0800*/  FFMA R12, R12, UR9, R9 ;  /* 0x000000090c0c7c23 */ /* 0x001fc80008000009 */
[----:B-1----:R-:W-:-:S04]  /*0810*/  FFMA R11, R11, UR18, R12 ;  /* 0x000000120b0b7c23 */ /* 0x002fc8000800000c */
[----:B--2---:R-:W-:-:S04]  /*0820*/  FFMA R11, R14, UR19, R11 ;  /* 0x000000130e0b7c23 */ /* 0x004fc8000800000b */
[----:B---3--:R-:W-:-:S07]  /*0830*/  FFMA R9, R16, UR8, R11 ;  /* 0x0000000810097c23 */ /* 0x008fce000800000b */
.L_x_6:
[----:B------:R-:W-:Y:S05]  /*0840*/  BRA.U !UP3, `(.L_x_5) ;  /* 0x000000010b587547 */ /* 0x000fea000b800000 */
[----:B------:R-:W-:Y:S02]  /*0850*/  UISETP.NE.AND UP2, UPT, UR17, 0x1, UPT ;  /* 0x000000011100788c */ /* 0x000fe4000bf45270 */
[----:B------:R-:W-:-:S07]  /*0860*/  ULOP3.LUT UP3, URZ, UR23, 0x1, URZ, 0xc0, !UPT ;  /* 0x0000000117ff7892 */ /* 0x000fce000f86c0ff */
[----:B------:R-:W-:Y:S05]  /*0870*/  BRA.U !UP2, `(.L_x_7) ;  /* 0x000000010a2c7547 */ /* 0x000fea000b800000 */
[----:B------:R-:W-:Y:S01]  /*0880*/  IADD3 R10, PT, PT, R5, UR6, RZ ;  /* 0x00000006050a7c10 */ /* 0x000fe2000fffe0ff */
[----:B------:R-:W-:Y:S02]  /*0890*/  UIADD3 UR8, UPT, UPT, UR12, UR6, URZ ;  /* 0x000000060c087290 */ /* 0x000fe4000fffe0ff */
[----:B------:R-:W-:Y:S02]  /*08a0*/  UIADD3 UR6, UPT, UPT, UR6, 0x2, URZ ;  /* 0x0000000206067890 */ /* 0x000fe4000fffe0ff */
[----:B------:R-:W-:Y:S01]  /*08b0*/  IMAD R10, R10, 0x4, R13 ;  /* 0x000000040a0a7824 */ /* 0x000fe200078e020d */
[----:B------:R-:W-:-:S04]  /*08c0*/  USHF.L.U32 UR8, UR8, 0x2, URZ ;  /* 0x0000000208087899 */ /* 0x000fc800080006ff */
[----:B------:R-:W0:Y:S04]  /*08d0*/  LDS R12, [R10] ;  /* 0x000000000a0c7984 */ /* 0x000e280000000800 */
[----:B------:R-:W1:Y:S04]  /*08e0*/  LDS R14, [R10+0x4] ;  /* 0x000004000a0e7984 */ /* 0x000e680000000800 */
[----:B------:R-:W0:Y:S01]  /*08f0*/  LDCU UR9, c[0x3][UR8] ;  /* 0x00c00000080977ac */ /* 0x000e220008000800 */
[----:B------:R-:W1:Y:S01]  /*0900*/  LDCU UR8, c[0x3][UR8+0x4] ;  /* 0x00c00080080877ac */ /* 0x000e620008000800 */
[----:B0-----:R-:W-:-:S04]  /*0910*/  FFMA R9, R12, UR9, R9 ;  /* 0x000000090c097c23 */ /* 0x001fc80008000009 */
[----:B-1----:R-:W-:-:S07]  /*0920*/  FFMA R9, R14, UR8, R9 ;  /* 0x000000080e097c23 */ /* 0x002fce0008000009 */
.L_x_7:
[----:B------:R-:W-:Y:S05]  /*0930*/  BRA.U !UP3, `(.L_x_5) ;  /* 0x000000010b1c7547 */ /* 0x000fea000b800000 */
[----:B------:R-:W-:Y:S01]  /*0940*/  IADD3 R10, PT, PT, R5, UR6, RZ ;  /* 0x00000006050a7c10 */ /* 0x000fe2000fffe0ff */
[----:B------:R-:W-:-:S03]  /*0950*/  UIADD3 UR6, UPT, UPT, UR12, UR6, URZ ;  /* 0x000000060c067290 */ /* 0x000fc6000fffe0ff */
[----:B------:R-:W-:Y:S01]  /*0960*/  LEA R10, R10, R13, 0x2 ;  /* 0x0000000d0a0a7211 */ /* 0x000fe200078e10ff */
[----:B------:R-:W-:-:S05]  /*0970*/  USHF.L.U32 UR6, UR6, 0x2, URZ ;  /* 0x0000000206067899 */ /* 0x000fca00080006ff */
[----:B------:R-:W0:Y:S07]  /*0980*/  LDS R10, [R10] ;  /* 0x000000000a0a7984 */ /* 0x000e2e0000000800 */
[----:B------:R-:W0:Y:S02]  /*0990*/  LDCU UR6, c[0x3][UR6] ;  /* 0x00c00000060677ac */ /* 0x000e240008000800 */
[----:B0-----:R-:W-:-:S07]  /*09a0*/  FFMA R9, R10, UR6, R9 ;  /* 0x000000060a097c23 */ /* 0x001fce0008000009 */
.L_x_5:
[----:B------:R-:W-:Y:S05]  /*09b0*/  BRA.U UP1, `(.L_x_8) ;  /* 0xfffffff901947547 */ /* 0x000fea000b83ffff */
[----:B------:R-:W-:Y:S05]  /*09c0*/  BRA.U UP0, `(.L_x_9) ;  /* 0xfffffff900607547 */ /* 0x000fea000b83ffff */
.L_x_2:
[----:B------:R-:W0:Y:S01]  /*09d0*/  LDCU.64 UR6, c[0x0][0x398] ;  /* 0x00007300ff0677ac */ /* 0x000e220008000a00 */
[----:B------:R-:W1:Y:S01]  /*09e0*/  LDCU UR4, c[0x0][0x3a0] ;  /* 0x00007400ff0477ac */ /* 0x000e620008000800 */
[----:B0-----:R-:W-:-:S04]  /*09f0*/  ISETP.GE.AND P0, PT, R0, UR7, PT ;  /* 0x0000000700007c0c */ /* 0x001fc8000bf06270 */
[----:B-1----:R-:W-:-:S04]  /*0a00*/  ISETP.GE.OR P0, PT, R3, UR4, P0 ;  /* 0x0000000403007c0c */ /* 0x002fc80008706670 */
[----:B------:R-:W-:-:S13]  /*0a10*/  ISETP.GE.OR P0, PT, R2, UR6, P0 ;  /* 0x0000000602007c0c */ /* 0x000fda0008706670 */
[----:B------:R-:W0:Y:S01]  /*0a20*/  @!P0 LDC.64 R4, c[0x0][0x390] ;  /* 0x0000e400ff048b82 */ /* 0x000e220000000a00 */
[----:B------:R-:W-:-:S04]  /*0a30*/  @!P0 IMAD R3, R3, UR7, R0 ;  /* 0x0000000703038c24 */ /* 0x000fc8000f8e0200 */
[----:B------:R-:W-:-:S04]  /*0a40*/  @!P0 IMAD R3, R3, UR6, R2 ;  /* 0x0000000603038c24 */ /* 0x000fc8000f8e0202 */
[----:B0-----:R-:W-:-:S05]  /*0a50*/  @!P0 IMAD.WIDE R2, R3, 0x4, R4 ;  /* 0x0000000403028825 */ /* 0x001fca00078e0204 */
[----:B------:R0:W-:Y:S02]  /*0a60*/  @!P0 STG.E desc[UR14][R2.64], R9 ;  /* 0x0000000902008986 */ /* 0x0001e4000c10190e */
.L_x_1:
[----:B------:R-:W-:Y:S05]  /*0a70*/  BSYNC.RECONVERGENT B0 ;  /* 0x0000000000007941 */ /* 0x000fea0003800200 */
.L_x_0:
[----:B------:R-:W-:Y:S06]  /*0a80*/  BAR.SYNC.DEFER_BLOCKING 0x0 ;  /* 0x0000000000007b1d */ /* 0x000fec0000010000 */
[----:B------:R-:W-:Y:S05]  /*0a90*/  EXIT ;  /* 0x000000000000794d */ /* 0x000fea0003800000 */
.L_x_10:
[----:B------:R-:W-:-:S00]  /*0aa0*/  BRA `(.L_x_10) ;  /* 0xfffffffc00fc7947 */ /* 0x000fc0000383ffff */
[----:B------:R-:W-:-:S00]  /*0ab0*/  NOP ;  /* 0x0000000000007918 */ /* 0x000fc00000000000 */
        /* <DEDUP_REMOVED lines=12> */
.L_x_11:


//--------------------- .nv.shared._Z11convolutionPfS_S_iiii --------------------------
	.section	.nv.shared._Z11convolutionPfS_S_iiii,"aw",@nobits
	.sectionflags	@""
	.align	4
.nv.shared._Z11convolutionPfS_S_iiii:
	.zero		3072


//--------------------- .nv.shared.reserved.0     --------------------------
	.section	.nv.shared.reserved.0,"aw",@nobits
	.weak		__nv_reservedSMEM_offset_0_alias
	.size		__nv_reservedSMEM_offset_0_alias, 0, 64
	.other		__nv_reservedSMEM_offset_0_alias,@"STO_CUDA_RESERVED_SHARED STV_DEFAULT"
__nv_reservedSMEM_offset_0_alias:
	.zero		0
	.zero		64


//--------------------- .nv.constant0._Z11convolutionPfS_S_iiii --------------------------
	.section	.nv.constant0._Z11convolutionPfS_S_iiii,"a",@progbits
	.sectionflags	@""
	.align	4
.nv.constant0._Z11convolutionPfS_S_iiii:
	.zero		936


//--------------------- SYMBOLS --------------------------

	.type		.nv.reservedSmem.offset0,@object
	.size		.nv.reservedSmem.offset0,0x4
	.type		.nv.reservedSmem.cap,@object
	.size		.nv.reservedSmem.cap,0x4
